//
// Generated by NVIDIA NVVM Compiler
//
// Compiler Build ID: CL-36424714
// Cuda compilation tools, release 13.0, V13.0.88
// Based on NVVM 20.0.0
//

.version 9.0
.target sm_100
.address_size 64

	// .globl	CopyPartKernel

.visible .entry CopyPartKernel(
	.param .u64 .ptr .align 1 CopyPartKernel_param_0,
	.param .u64 .ptr .align 1 CopyPartKernel_param_1,
	.param .u32 CopyPartKernel_param_2,
	.param .u32 CopyPartKernel_param_3,
	.param .u32 CopyPartKernel_param_4,
	.param .u32 CopyPartKernel_param_5,
	.param .u32 CopyPartKernel_param_6,
	.param .u32 CopyPartKernel_param_7,
	.param .u32 CopyPartKernel_param_8,
	.param .u32 CopyPartKernel_param_9,
	.param .u32 CopyPartKernel_param_10,
	.param .u32 CopyPartKernel_param_11,
	.param .u32 CopyPartKernel_param_12,
	.param .u32 CopyPartKernel_param_13,
	.param .u32 CopyPartKernel_param_14,
	.param .u32 CopyPartKernel_param_15,
	.param .u32 CopyPartKernel_param_16,
	.param .u32 CopyPartKernel_param_17,
	.param .u32 CopyPartKernel_param_18,
	.param .u32 CopyPartKernel_param_19
)
{
	.reg .pred 	%p<2>;
	.reg .b32 	%r<52>;
	.reg .b32 	%f<2>;
	.reg .b64 	%rd<10>;

	ld.param.u64 	%rd2, [CopyPartKernel_param_1];
	ld.param.u32 	%r2, [CopyPartKernel_param_2];
	ld.param.u32 	%r3, [CopyPartKernel_param_3];
	ld.param.u32 	%r4, [CopyPartKernel_param_4];
	ld.param.u32 	%r5, [CopyPartKernel_param_5];
	ld.param.u32 	%r6, [CopyPartKernel_param_6];
	ld.param.u32 	%r7, [CopyPartKernel_param_7];
	ld.param.u32 	%r8, [CopyPartKernel_param_8];
	ld.param.u32 	%r19, [CopyPartKernel_param_9];
	ld.param.u32 	%r9, [CopyPartKernel_param_10];
	ld.param.u32 	%r10, [CopyPartKernel_param_11];
	ld.param.u32 	%r11, [CopyPartKernel_param_12];
	ld.param.u32 	%r12, [CopyPartKernel_param_13];
	ld.param.u32 	%r13, [CopyPartKernel_param_14];
	ld.param.u32 	%r14, [CopyPartKernel_param_15];
	ld.param.u32 	%r15, [CopyPartKernel_param_16];
	ld.param.u32 	%r16, [CopyPartKernel_param_17];
	ld.param.u32 	%r17, [CopyPartKernel_param_18];
	ld.param.u32 	%r18, [CopyPartKernel_param_19];
	mul.lo.s32 	%r20, %r7, %r6;
	mul.lo.s32 	%r21, %r20, %r8;
	mul.lo.s32 	%r22, %r21, %r19;
	mov.u32 	%r23, %ctaid.y;
	mov.u32 	%r24, %nctaid.x;
	mov.u32 	%r25, %ctaid.x;
	mad.lo.s32 	%r26, %r23, %r24, %r25;
	mov.u32 	%r27, %ntid.x;
	mov.u32 	%r28, %tid.x;
	mad.lo.s32 	%r1, %r26, %r27, %r28;
	setp.ge.s32 	%p1, %r1, %r22;
	@%p1 bra 	$L__BB0_2;
	ld.param.u64 	%rd9, [CopyPartKernel_param_0];
	cvta.to.global.u64 	%rd3, %rd2;
	cvta.to.global.u64 	%rd4, %rd9;
	div.s32 	%r29, %r1, %r6;
	mul.lo.s32 	%r30, %r29, %r6;
	sub.s32 	%r31, %r1, %r30;
	div.s32 	%r32, %r29, %r7;
	mul.lo.s32 	%r33, %r32, %r7;
	sub.s32 	%r34, %r29, %r33;
	div.s32 	%r35, %r32, %r8;
	mul.lo.s32 	%r36, %r35, %r8;
	sub.s32 	%r37, %r32, %r36;
	add.s32 	%r38, %r35, %r5;
	add.s32 	%r39, %r37, %r4;
	add.s32 	%r40, %r34, %r3;
	add.s32 	%r41, %r31, %r2;
	mad.lo.s32 	%r42, %r38, %r15, %r39;
	mad.lo.s32 	%r43, %r42, %r14, %r40;
	mad.lo.s32 	%r44, %r43, %r13, %r41;
	add.s32 	%r45, %r35, %r12;
	add.s32 	%r46, %r37, %r11;
	add.s32 	%r47, %r34, %r10;
	add.s32 	%r48, %r31, %r9;
	mad.lo.s32 	%r49, %r45, %r18, %r46;
	mad.lo.s32 	%r50, %r49, %r17, %r47;
	mad.lo.s32 	%r51, %r50, %r16, %r48;
	mul.wide.s32 	%rd5, %r44, 4;
	add.s64 	%rd6, %rd3, %rd5;
	ld.global.f32 	%f1, [%rd6];
	mul.wide.s32 	%rd7, %r51, 4;
	add.s64 	%rd8, %rd4, %rd7;
	st.global.f32 	[%rd8], %f1;
$L__BB0_2:
	ret;

}


// ===== COMPILED SASS (sm_100) =====

	.target	sm_100

	.elftype	@"ET_EXEC"


//--------------------- .note.nv.tkinfo           --------------------------
	.section	.note.nv.tkinfo,"",@"SHT_NOTE"
	.sectionflags	@"SHF_NOTE_NV_TKINFO"
	.tkinfo
        /*0018*/ 	.word	0x00000002
        /*0030*/ 	.string	""
        /*0030*/ 	.string	"ptxas"
        /*0030*/ 	.string	"Cuda compilation tools, release 13.0, V13.0.88"
        /*0030*/ 	.string	"Build cuda_13.0.r13.0/compiler.36424714_0"
        /*0030*/ 	.string	"-arch sm_100 -m 64 "



//--------------------- .note.nv.cuinfo           --------------------------
	.section	.note.nv.cuinfo,"",@"SHT_NOTE"
	.sectionflags	@"SHF_NOTE_NV_CUINFO"
        /*0018*/ 	.short	0x0002
        /*001a*/ 	.short	0x0064
        /*001c*/ 	.short	0x0082
	.zero		2


//--------------------- .nv.info                  --------------------------
	.section	.nv.info,"",@"SHT_CUDA_INFO"
	.align	4


	//----- nvinfo : EIATTR_REGCOUNT
	.align		4
        /*0000*/ 	.byte	0x04, 0x2f
        /*0002*/ 	.short	(.L_1 - .L_0)
	.align		4
.L_0:
        /*0004*/ 	.word	index@(CopyPartKernel)
        /*0008*/ 	.word	0x00000010


	//----- nvinfo : EIATTR_FRAME_SIZE
	.align		4
.L_1:
        /*000c*/ 	.byte	0x04, 0x11
        /*000e*/ 	.short	(.L_3 - .L_2)
	.align		4
.L_2:
        /*0010*/ 	.word	index@(CopyPartKernel)
        /*0014*/ 	.word	0x00000000


	//----- nvinfo : EIATTR_MIN_STACK_SIZE
	.align		4
.L_3:
        /*0018*/ 	.byte	0x04, 0x12
        /*001a*/ 	.short	(.L_5 - .L_4)
	.align		4
.L_4:
        /*001c*/ 	.word	index@(CopyPartKernel)
        /*0020*/ 	.word	0x00000000
.L_5:


//--------------------- .nv.compat                --------------------------
	.section	.nv.compat,"",@"SHT_CUDA_COMPAT_INFO"
	.align	4
        /*0000*/ 	.byte	0x02, 0x09, 0x00, 0x00, 0x02, 0x02, 0x01, 0x00, 0x02, 0x05, 0x05, 0x00, 0x03, 0x07, 0x01, 0x01
        /*0010*/ 	.byte	0x02, 0x03, 0x00, 0x00, 0x02, 0x06, 0x01, 0x00, 0x04, 0x0b, 0x08, 0x00, 0x09, 0x00, 0x00, 0x00
        /*0020*/ 	.byte	0x00, 0x00, 0x00, 0x00


//--------------------- .nv.info.CopyPartKernel   --------------------------
	.section	.nv.info.CopyPartKernel,"",@"SHT_CUDA_INFO"
	.sectionflags	@""
	.align	4


	//----- nvinfo : EIATTR_CUDA_API_VERSION
	.align		4
        /*0000*/ 	.byte	0x04, 0x37
        /*0002*/ 	.short	(.L_7 - .L_6)
.L_6:
        /*0004*/ 	.word	0x00000082


	//----- nvinfo : EIATTR_KPARAM_INFO
	.align		4
.L_7:
        /*0008*/ 	.byte	0x04, 0x17
        /*000a*/ 	.short	(.L_9 - .L_8)
.L_8:
        /*000c*/ 	.word	0x00000000
        /*0010*/ 	.short	0x0013
        /*0012*/ 	.short	0x0054
        /*0014*/ 	.byte	0x00, 0xf0, 0x11, 0x00


	//----- nvinfo : EIATTR_KPARAM_INFO
	.align		4
.L_9:
        /*0018*/ 	.byte	0x04, 0x17
        /*001a*/ 	.short	(.L_11 - .L_10)
.L_10:
        /*001c*/ 	.word	0x00000000
        /*0020*/ 	.short	0x0012
        /*0022*/ 	.short	0x0050
        /*0024*/ 	.byte	0x00, 0xf0, 0x11, 0x00


	//----- nvinfo : EIATTR_KPARAM_INFO
	.align		4
.L_11:
        /*0028*/ 	.byte	0x04, 0x17
        /*002a*/ 	.short	(.L_13 - .L_12)
.L_12:
        /*002c*/ 	.word	0x00000000
        /*0030*/ 	.short	0x0011
        /*0032*/ 	.short	0x004c
        /*0034*/ 	.byte	0x00, 0xf0, 0x11, 0x00


	//----- nvinfo : EIATTR_KPARAM_INFO
	.align		4
.L_13:
        /*0038*/ 	.byte	0x04, 0x17
        /*003a*/ 	.short	(.L_15 - .L_14)
.L_14:
        /*003c*/ 	.word	0x00000000
        /*0040*/ 	.short	0x0010
        /*0042*/ 	.short	0x0048
        /*0044*/ 	.byte	0x00, 0xf0, 0x11, 0x00


	//----- nvinfo : EIATTR_KPARAM_INFO
	.align		4
.L_15:
        /*0048*/ 	.byte	0x04, 0x17
        /*004a*/ 	.short	(.L_17 - .L_16)
.L_16:
        /*004c*/ 	.word	0x00000000
        /*0050*/ 	.short	0x000f
        /*0052*/ 	.short	0x0044
        /*0054*/ 	.byte	0x00, 0xf0, 0x11, 0x00


	//----- nvinfo : EIATTR_KPARAM_INFO
	.align		4
.L_17:
        /*0058*/ 	.byte	0x04, 0x17
        /*005a*/ 	.short	(.L_19 - .L_18)
.L_18:
        /*005c*/ 	.word	0x00000000
        /*0060*/ 	.short	0x000e
        /*0062*/ 	.short	0x0040
        /*0064*/ 	.byte	0x00, 0xf0, 0x11, 0x00


	//----- nvinfo : EIATTR_KPARAM_INFO
	.align		4
.L_19:
        /*0068*/ 	.byte	0x04, 0x17
        /*006a*/ 	.short	(.L_21 - .L_20)
.L_20:
        /*006c*/ 	.word	0x00000000
        /*0070*/ 	.short	0x000d
        /*0072*/ 	.short	0x003c
        /*0074*/ 	.byte	0x00, 0xf0, 0x11, 0x00


	//----- nvinfo : EIATTR_KPARAM_INFO
	.align		4
.L_21:
        /*0078*/ 	.byte	0x04, 0x17
        /*007a*/ 	.short	(.L_23 - .L_22)
.L_22:
        /*007c*/ 	.word	0x00000000
        /*0080*/ 	.short	0x000c
        /*0082*/ 	.short	0x0038
        /*0084*/ 	.byte	0x00, 0xf0, 0x11, 0x00


	//----- nvinfo : EIATTR_KPARAM_INFO
	.align		4
.L_23:
        /*0088*/ 	.byte	0x04, 0x17
        /*008a*/ 	.short	(.L_25 - .L_24)
.L_24:
        /*008c*/ 	.word	0x00000000
        /*0090*/ 	.short	0x000b
        /*0092*/ 	.short	0x0034
        /*0094*/ 	.byte	0x00, 0xf0, 0x11, 0x00


	//----- nvinfo : EIATTR_KPARAM_INFO
	.align		4
.L_25:
        /*0098*/ 	.byte	0x04, 0x17
        /*009a*/ 	.short	(.L_27 - .L_26)
.L_26:
        /*009c*/ 	.word	0x00000000
        /*00a0*/ 	.short	0x000a
        /*00a2*/ 	.short	0x0030
        /*00a4*/ 	.byte	0x00, 0xf0, 0x11, 0x00


	//----- nvinfo : EIATTR_KPARAM_INFO
	.align		4
.L_27:
        /*00a8*/ 	.byte	0x04, 0x17
        /*00aa*/ 	.short	(.L_29 - .L_28)
.L_28:
        /*00ac*/ 	.word	0x00000000
        /*00b0*/ 	.short	0x0009
        /*00b2*/ 	.short	0x002c
        /*00b4*/ 	.byte	0x00, 0xf0, 0x11, 0x00


	//----- nvinfo : EIATTR_KPARAM_INFO
	.align		4
.L_29:
        /*00b8*/ 	.byte	0x04, 0x17
        /*00ba*/ 	.short	(.L_31 - .L_30)
.L_30:
        /*00bc*/ 	.word	0x00000000
        /*00c0*/ 	.short	0x0008
        /*00c2*/ 	.short	0x0028
        /*00c4*/ 	.byte	0x00, 0xf0, 0x11, 0x00


	//----- nvinfo : EIATTR_KPARAM_INFO
	.align		4
.L_31:
        /*00c8*/ 	.byte	0x04, 0x17
        /*00ca*/ 	.short	(.L_33 - .L_32)
.L_32:
        /*00cc*/ 	.word	0x00000000
        /*00d0*/ 	.short	0x0007
        /*00d2*/ 	.short	0x0024
        /*00d4*/ 	.byte	0x00, 0xf0, 0x11, 0x00


	//----- nvinfo : EIATTR_KPARAM_INFO
	.align		4
.L_33:
        /*00d8*/ 	.byte	0x04, 0x17
        /*00da*/ 	.short	(.L_35 - .L_34)
.L_34:
        /*00dc*/ 	.word	0x00000000
        /*00e0*/ 	.short	0x0006
        /*00e2*/ 	.short	0x0020
        /*00e4*/ 	.byte	0x00, 0xf0, 0x11, 0x00


	//----- nvinfo : EIATTR_KPARAM_INFO
	.align		4
.L_35:
        /*00e8*/ 	.byte	0x04, 0x17
        /*00ea*/ 	.short	(.L_37 - .L_36)
.L_36:
        /*00ec*/ 	.word	0x00000000
        /*00f0*/ 	.short	0x0005
        /*00f2*/ 	.short	0x001c
        /*00f4*/ 	.byte	0x00, 0xf0, 0x11, 0x00


	//----- nvinfo : EIATTR_KPARAM_INFO
	.align		4
.L_37:
        /*00f8*/ 	.byte	0x04, 0x17
        /*00fa*/ 	.short	(.L_39 - .L_38)
.L_38:
        /*00fc*/ 	.word	0x00000000
        /*0100*/ 	.short	0x0004
        /*0102*/ 	.short	0x0018
        /*0104*/ 	.byte	0x00, 0xf0, 0x11, 0x00


	//----- nvinfo : EIATTR_KPARAM_INFO
	.align		4
.L_39:
        /*0108*/ 	.byte	0x04, 0x17
        /*010a*/ 	.short	(.L_41 - .L_40)
.L_40:
        /*010c*/ 	.word	0x00000000
        /*0110*/ 	.short	0x0003
        /*0112*/ 	.short	0x0014
        /*0114*/ 	.byte	0x00, 0xf0, 0x11, 0x00


	//----- nvinfo : EIATTR_KPARAM_INFO
	.align		4
.L_41:
        /*0118*/ 	.byte	0x04, 0x17
        /*011a*/ 	.short	(.L_43 - .L_42)
.L_42:
        /*011c*/ 	.word	0x00000000
        /*0120*/ 	.short	0x0002
        /*0122*/ 	.short	0x0010
        /*0124*/ 	.byte	0x00, 0xf0, 0x11, 0x00


	//----- nvinfo : EIATTR_KPARAM_INFO
	.align		4
.L_43:
        /*0128*/ 	.byte	0x04, 0x17
        /*012a*/ 	.short	(.L_45 - .L_44)
.L_44:
        /*012c*/ 	.word	0x00000000
        /*0130*/ 	.short	0x0001
        /*0132*/ 	.short	0x0008
        /*0134*/ 	.byte	0x00, 0xf5, 0x21, 0x00


	//----- nvinfo : EIATTR_KPARAM_INFO
	.align		4
.L_45:
        /*0138*/ 	.byte	0x04, 0x17
        /*013a*/ 	.short	(.L_47 - .L_46)
.L_46:
        /*013c*/ 	.word	0x00000000
        /*0140*/ 	.short	0x0000
        /*0142*/ 	.short	0x0000
        /*0144*/ 	.byte	0x00, 0xf5, 0x21, 0x00


	//----- nvinfo : EIATTR_SPARSE_MMA_MASK
	.align		4
.L_47:
        /*0148*/ 	.byte	0x03, 0x50
        /*014a*/ 	.short	0x0000


	//----- nvinfo : EIATTR_MAXREG_COUNT
	.align		4
        /*014c*/ 	.byte	0x03, 0x1b
        /*014e*/ 	.short	0x00ff


	//----- nvinfo : EIATTR_MERCURY_ISA_VERSION
	.align		4
        /*0150*/ 	.byte	0x03, 0x5f
        /*0152*/ 	.short	0x0101


	//----- nvinfo : EIATTR_VRC_CTA_INIT_COUNT
	.align		4
        /*0154*/ 	.byte	0x02, 0x4a
	.zero		1
	.zero		1


	//----- nvinfo : EIATTR_EXIT_INSTR_OFFSETS
	.align		4
        /*0158*/ 	.byte	0x04, 0x1c
        /*015a*/ 	.short	(.L_49 - .L_48)


	//   ....[0]....
.L_48:
        /*015c*/ 	.word	0x000000e0


	//   ....[1]....
        /*0160*/ 	.word	0x00000790


	//----- nvinfo : EIATTR_CBANK_PARAM_SIZE
	.align		4
.L_49:
        /*0164*/ 	.byte	0x03, 0x19
        /*0166*/ 	.short	0x0058


	//----- nvinfo : EIATTR_PARAM_CBANK
	.align		4
        /*0168*/ 	.byte	0x04, 0x0a
        /*016a*/ 	.short	(.L_51 - .L_50)
	.align		4
.L_50:
        /*016c*/ 	.word	index@(.nv.constant0.CopyPartKernel)
        /*0170*/ 	.short	0x0380
        /*0172*/ 	.short	0x0058


	//----- nvinfo : EIATTR_SW_WAR
	.align		4
.L_51:
        /*0174*/ 	.byte	0x04, 0x36
        /*0176*/ 	.short	(.L_53 - .L_52)
.L_52:
        /*0178*/ 	.word	0x00000008
.L_53:


//--------------------- .nv.callgraph             --------------------------
	.section	.nv.callgraph,"",@"SHT_CUDA_CALLGRAPH"
	.align	4
	.sectionentsize	8
	.align		4
        /*0000*/ 	.word	0x00000000
	.align		4
        /*0004*/ 	.word	0xffffffff
	.align		4
        /*0008*/ 	.word	0x00000000
	.align		4
        /*000c*/ 	.word	0xfffffffe
	.align		4
        /*0010*/ 	.word	0x00000000
	.align		4
        /*0014*/ 	.word	0xfffffffd
	.align		4
        /*0018*/ 	.word	0x00000000
	.align		4
        /*001c*/ 	.word	0xfffffffc


//--------------------- .text.CopyPartKernel      --------------------------
	.section	.text.CopyPartKernel,"ax",@progbits
	.align	128
        .global         CopyPartKernel
        .type           CopyPartKernel,@function
        .size           CopyPartKernel,(.L_x_1 - CopyPartKernel)
        .other          CopyPartKernel,@"STO_CUDA_ENTRY STV_DEFAULT"
CopyPartKernel:
.text.CopyPartKernel:
[----:B------:R-:W-:Y:S01]  /*0000*/  LDC R1, c[0x0][0x37c] ;  /* 0x0000df00ff017b82 */ /* 0x000fe20000000800 */
[----:B------:R-:W0:Y:S07]  /*0010*/  S2R R9, SR_TID.X ;  /* 0x0000000000097919 */ /* 0x000e2e0000002100 */
[----:B------:R-:W1:Y:S01]  /*0020*/  LDC.64 R2, c[0x0][0x3a0] ;  /* 0x0000e800ff027b82 */ /* 0x000e620000000a00 */
[----:B------:R-:W2:Y:S07]  /*0030*/  LDCU UR5, c[0x0][0x370] ;  /* 0x00006e00ff0577ac */ /* 0x000eae0008000800 */
[----:B------:R-:W-:Y:S08]  /*0040*/  S2UR UR4, SR_CTAID.Y ;  /* 0x00000000000479c3 */ /* 0x000ff00000002600 */
[----:B------:R-:W2:Y:S08]  /*0050*/  S2UR UR6, SR_CTAID.X ;  /* 0x00000000000679c3 */ /* 0x000eb00000002500 */
[----:B------:R-:W3:Y:S01]  /*0060*/  LDC.64 R4, c[0x0][0x3a8] ;  /* 0x0000ea00ff047b82 */ /* 0x000ee20000000a00 */
[----:B-1----:R-:W-:-:S07]  /*0070*/  IMAD R7, R3, R2, RZ ;  /* 0x0000000203077224 */ /* 0x002fce00078e02ff */
[----:B------:R-:W0:Y:S01]  /*0080*/  LDC R6, c[0x0][0x360] ;  /* 0x0000d800ff067b82 */ /* 0x000e220000000800 */
[----:B--2---:R-:W-:Y:S01]  /*0090*/  UIMAD UR4, UR4, UR5, UR6 ;  /* 0x00000005040472a4 */ /* 0x004fe2000f8e0206 */
[----:B---3--:R-:W-:-:S04]  /*00a0*/  IMAD R0, R7, R4, RZ ;  /* 0x0000000407007224 */ /* 0x008fc800078e02ff */
[----:B------:R-:W-:Y:S02]  /*00b0*/  IMAD R0, R0, R5, RZ ;  /* 0x0000000500007224 */ /* 0x000fe400078e02ff */
[----:B0-----:R-:W-:-:S05]  /*00c0*/  IMAD R7, R6, UR4, R9 ;  /* 0x0000000406077c24 */ /* 0x001fca000f8e0209 */
[----:B------:R-:W-:-:S13]  /*00d0*/  ISETP.GE.AND P0, PT, R7, R0, PT ;  /* 0x000000000700720c */ /* 0x000fda0003f06270 */
[----:B------:R-:W-:Y:S05]  /*00e0*/  @P0 EXIT ;  /* 0x000000000000094d */ /* 0x000fea0003800000 */
[----:B------:R-:W-:Y:S01]  /*00f0*/  IABS R11, R2 ;  /* 0x00000002000b7213 */ /* 0x000fe20000000000 */
[----:B------:R-:W0:Y:S01]  /*0100*/  LDCU.128 UR8, c[0x0][0x390] ;  /* 0x00007200ff0877ac */ /* 0x000e220008000c00 */
[----:B------:R-:W-:Y:S02]  /*0110*/  IABS R12, R3 ;  /* 0x00000003000c7213 */ /* 0x000fe40000000000 */
[----:B------:R-:W1:Y:S01]  /*0120*/  I2F.RP R0, R11 ;  /* 0x0000000b00007306 */ /* 0x000e620000209400 */
[----:B------:R-:W-:Y:S01]  /*0130*/  IABS R10, R7 ;  /* 0x00000007000a7213 */ /* 0x000fe20000000000 */
[----:B------:R-:W2:Y:S01]  /*0140*/  LDCU.128 UR12, c[0x0][0x3c0] ;  /* 0x00007800ff0c77ac */ /* 0x000ea20008000c00 */
[----:B------:R-:W3:Y:S01]  /*0150*/  LDCU.64 UR4, c[0x0][0x358] ;  /* 0x00006b00ff0477ac */ /* 0x000ee20008000a00 */
[----:B------:R-:W4:Y:S04]  /*0160*/  LDCU.64 UR6, c[0x0][0x3d0] ;  /* 0x00007a00ff0677ac */ /* 0x000f280008000a00 */
[----:B-1----:R-:W1:Y:S02]  /*0170*/  MUFU.RCP R0, R0 ;  /* 0x0000000000007308 */ /* 0x002e640000001000 */
[----:B-1----:R-:W-:-:S06]  /*0180*/  IADD3 R8, PT, PT, R0, 0xffffffe, RZ ;  /* 0x0ffffffe00087810 */ /* 0x002fcc0007ffe0ff */
[----:B------:R1:W5:Y:S02]  /*0190*/  F2I.FTZ.U32.TRUNC.NTZ R9, R8 ;  /* 0x0000000800097305 */ /* 0x000364000021f000 */
[----:B-1----:R-:W-:Y:S02]  /*01a0*/  IMAD.MOV.U32 R8, RZ, RZ, RZ ;  /* 0x000000ffff087224 */ /* 0x002fe400078e00ff */
[----:B-----5:R-:W-:-:S04]  /*01b0*/  IMAD.MOV R6, RZ, RZ, -R9 ;  /* 0x000000ffff067224 */ /* 0x020fc800078e0a09 */
[----:B------:R-:W-:Y:S01]  /*01c0*/  IMAD R5, R6, R11, RZ ;  /* 0x0000000b06057224 */ /* 0x000fe200078e02ff */
[----:B------:R-:W-:-:S03]  /*01d0*/  MOV R6, R10 ;  /* 0x0000000a00067202 */ /* 0x000fc60000000f00 */
[----:B------:R-:W-:Y:S01]  /*01e0*/  IMAD.HI.U32 R9, R9, R5, R8 ;  /* 0x0000000509097227 */ /* 0x000fe200078e0008 */
[----:B------:R-:W-:Y:S02]  /*01f0*/  MOV R5, R12 ;  /* 0x0000000c00057202 */ /* 0x000fe40000000f00 */
[----:B------:R-:W-:Y:S02]  /*0200*/  IABS R12, R4 ;  /* 0x00000004000c7213 */ /* 0x000fe40000000000 */
[----:B------:R-:W1:Y:S01]  /*0210*/  I2F.RP R10, R5 ;  /* 0x00000005000a7306 */ /* 0x000e620000209400 */
[----:B------:R-:W-:-:S04]  /*0220*/  IMAD.HI.U32 R0, R9, R6, RZ ;  /* 0x0000000609007227 */ /* 0x000fc800078e00ff */
[----:B------:R-:W-:-:S04]  /*0230*/  IMAD.MOV R8, RZ, RZ, -R0 ;  /* 0x000000ffff087224 */ /* 0x000fc800078e0a00 */
[----:B------:R-:W-:-:S05]  /*0240*/  IMAD R6, R11, R8, R6 ;  /* 0x000000080b067224 */ /* 0x000fca00078e0206 */
[----:B------:R-:W-:Y:S01]  /*0250*/  ISETP.GT.U32.AND P2, PT, R11, R6, PT ;  /* 0x000000060b00720c */ /* 0x000fe20003f44070 */
[----:B-1----:R-:W1:-:S12]  /*0260*/  MUFU.RCP R10, R10 ;  /* 0x0000000a000a7308 */ /* 0x002e580000001000 */
[-C--:B------:R-:W-:Y:S02]  /*0270*/  @!P2 IADD3 R6, PT, PT, R6, -R11.reuse, RZ ;  /* 0x8000000b0606a210 */ /* 0x080fe40007ffe0ff */
[----:B------:R-:W-:Y:S02]  /*0280*/  @!P2 IADD3 R0, PT, PT, R0, 0x1, RZ ;  /* 0x000000010000a810 */ /* 0x000fe40007ffe0ff */
[----:B------:R-:W-:Y:S01]  /*0290*/  ISETP.GE.U32.AND P0, PT, R6, R11, PT ;  /* 0x0000000b0600720c */ /* 0x000fe20003f06070 */
[----:B-1----:R-:W-:Y:S01]  /*02a0*/  VIADD R8, R10, 0xffffffe ;  /* 0x0ffffffe0a087836 */ /* 0x002fe20000000000 */
[----:B------:R-:W-:Y:S02]  /*02b0*/  LOP3.LUT R6, R7, R2, RZ, 0x3c, !PT ;  /* 0x0000000207067212 */ /* 0x000fe400078e3cff */
[----:B------:R-:W-:Y:S01]  /*02c0*/  ISETP.NE.AND P2, PT, R2, RZ, PT ;  /* 0x000000ff0200720c */ /* 0x000fe20003f45270 */
[----:B------:R1:W5:Y:S01]  /*02d0*/  F2I.FTZ.U32.TRUNC.NTZ R9, R8 ;  /* 0x0000000800097305 */ /* 0x000362000021f000 */
[----:B------:R-:W-:-:S07]  /*02e0*/  ISETP.GE.AND P1, PT, R6, RZ, PT ;  /* 0x000000ff0600720c */ /* 0x000fce0003f26270 */
[----:B------:R-:W-:Y:S02]  /*02f0*/  @P0 VIADD R0, R0, 0x1 ;  /* 0x0000000100000836 */ /* 0x000fe40000000000 */
[----:B-1----:R-:W-:-:S04]  /*0300*/  IMAD.MOV.U32 R8, RZ, RZ, RZ ;  /* 0x000000ffff087224 */ /* 0x002fc800078e00ff */
[----:B------:R-:W-:Y:S01]  /*0310*/  @!P1 IMAD.MOV R0, RZ, RZ, -R0 ;  /* 0x000000ffff009224 */ /* 0x000fe200078e0a00 */
[----:B-----5:R-:W-:Y:S02]  /*0320*/  IADD3 R6, PT, PT, RZ, -R9, RZ ;  /* 0x80000009ff067210 */ /* 0x020fe40007ffe0ff */
[----:B------:R-:W-:-:S03]  /*0330*/  @!P2 LOP3.LUT R0, RZ, R2, RZ, 0x33, !PT ;  /* 0x00000002ff00a212 */ /* 0x000fc600078e33ff */
[----:B------:R-:W-:Y:S01]  /*0340*/  IMAD R11, R6, R5, RZ ;  /* 0x00000005060b7224 */ /* 0x000fe200078e02ff */
[----:B------:R-:W-:Y:S02]  /*0350*/  IABS R10, R0 ;  /* 0x00000000000a7213 */ /* 0x000fe40000000000 */
[----:B------:R-:W-:Y:S01]  /*0360*/  MOV R6, R12 ;  /* 0x0000000c00067202 */ /* 0x000fe20000000f00 */
[----:B------:R-:W-:-:S03]  /*0370*/  IMAD.HI.U32 R8, R9, R11, R8 ;  /* 0x0000000b09087227 */ /* 0x000fc600078e0008 */
[----:B------:R-:W1:Y:S03]  /*0380*/  I2F.RP R11, R6 ;  /* 0x00000006000b7306 */ /* 0x000e660000209400 */
[----:B------:R-:W-:-:S05]  /*0390*/  IMAD.HI.U32 R8, R8, R10, RZ ;  /* 0x0000000a08087227 */ /* 0x000fca00078e00ff */
[----:B------:R-:W-:-:S05]  /*03a0*/  IADD3 R9, PT, PT, -R8, RZ, RZ ;  /* 0x000000ff08097210 */ /* 0x000fca0007ffe1ff */
[C---:B------:R-:W-:Y:S01]  /*03b0*/  IMAD R10, R5.reuse, R9, R10 ;  /* 0x00000009050a7224 */ /* 0x040fe200078e020a */
[----:B-1----:R-:W1:Y:S04]  /*03c0*/  MUFU.RCP R11, R11 ;  /* 0x0000000b000b7308 */ /* 0x002e680000001000 */
[----:B------:R-:W-:-:S13]  /*03d0*/  ISETP.GT.U32.AND P2, PT, R5, R10, PT ;  /* 0x0000000a0500720c */ /* 0x000fda0003f44070 */
[----:B------:R-:W-:Y:S01]  /*03e0*/  @!P2 IMAD.IADD R10, R10, 0x1, -R5 ;  /* 0x000000010a0aa824 */ /* 0x000fe200078e0a05 */
[----:B-1----:R-:W-:Y:S01]  /*03f0*/  IADD3 R9, PT, PT, R11, 0xffffffe, RZ ;  /* 0x0ffffffe0b097810 */ /* 0x002fe20007ffe0ff */
[----:B------:R-:W-:Y:S01]  /*0400*/  @!P2 VIADD R8, R8, 0x1 ;  /* 0x000000010808a836 */ /* 0x000fe20000000000 */
[----:B------:R-:W-:Y:S02]  /*0410*/  ISETP.NE.AND P2, PT, R3, RZ, PT ;  /* 0x000000ff0300720c */ /* 0x000fe40003f45270 */
[----:B------:R-:W-:Y:S02]  /*0420*/  ISETP.GE.U32.AND P0, PT, R10, R5, PT ;  /* 0x000000050a00720c */ /* 0x000fe40003f06070 */
[----:B------:R-:W-:Y:S01]  /*0430*/  LOP3.LUT R5, R0, R3, RZ, 0x3c, !PT ;  /* 0x0000000300057212 */ /* 0x000fe200078e3cff */
[----:B------:R-:W1:Y:S03]  /*0440*/  F2I.FTZ.U32.TRUNC.NTZ R9, R9 ;  /* 0x0000000900097305 */ /* 0x000e66000021f000 */
[----:B------:R-:W-:-:S07]  /*0450*/  ISETP.GE.AND P1, PT, R5, RZ, PT ;  /* 0x000000ff0500720c */ /* 0x000fce0003f26270 */
[----:B------:R-:W-:-:S05]  /*0460*/  @P0 IADD3 R8, PT, PT, R8, 0x1, RZ ;  /* 0x0000000108080810 */ /* 0x000fca0007ffe0ff */
[----:B------:R-:W-:Y:S02]  /*0470*/  IMAD.MOV.U32 R13, RZ, RZ, R8 ;  /* 0x000000ffff0d7224 */ /* 0x000fe400078e0008 */
[----:B------:R-:W-:Y:S01]  /*0480*/  HFMA2 R8, -RZ, RZ, 0, 0 ;  /* 0x00000000ff087431 */ /* 0x000fe200000001ff */
[----:B-1----:R-:W-:Y:S01]  /*0490*/  IADD3 R5, PT, PT, RZ, -R9, RZ ;  /* 0x80000009ff057210 */ /* 0x002fe20007ffe0ff */
[----:B------:R-:W-:Y:S01]  /*04a0*/  @!P1 IMAD.MOV R13, RZ, RZ, -R13 ;  /* 0x000000ffff0d9224 */ /* 0x000fe200078e0a0d */
[----:B------:R-:W-:-:S03]  /*04b0*/  @!P2 LOP3.LUT R13, RZ, R3, RZ, 0x33, !PT ;  /* 0x00000003ff0da212 */ /* 0x000fc600078e33ff */
[----:B------:R-:W-:Y:S01]  /*04c0*/  IMAD R5, R5, R6, RZ ;  /* 0x0000000605057224 */ /* 0x000fe200078e02ff */
[----:B------:R-:W-:-:S03]  /*04d0*/  IABS R10, R13 ;  /* 0x0000000d000a7213 */ /* 0x000fc60000000000 */
[----:B------:R-:W-:-:S04]  /*04e0*/  IMAD.HI.U32 R8, R9, R5, R8 ;  /* 0x0000000509087227 */ /* 0x000fc800078e0008 */
[----:B------:R-:W-:Y:S02]  /*04f0*/  IMAD.MOV.U32 R5, RZ, RZ, R10 ;  /* 0x000000ffff057224 */ /* 0x000fe400078e000a */
[----:B------:R-:W-:Y:S02]  /*0500*/  IMAD.MOV R10, RZ, RZ, -R13 ;  /* 0x000000ffff0a7224 */ /* 0x000fe400078e0a0d */
[----:B------:R-:W-:-:S04]  /*0510*/  IMAD.HI.U32 R8, R8, R5, RZ ;  /* 0x0000000508087227 */ /* 0x000fc800078e00ff */
[----:B------:R-:W-:Y:S01]  /*0520*/  IMAD R10, R3, R10, R0 ;  /* 0x0000000a030a7224 */ /* 0x000fe200078e0200 */
[----:B------:R-:W-:-:S05]  /*0530*/  IADD3 R9, PT, PT, -R8, RZ, RZ ;  /* 0x000000ff08097210 */ /* 0x000fca0007ffe1ff */
[----:B------:R-:W-:-:S05]  /*0540*/  IMAD R5, R6, R9, R5 ;  /* 0x0000000906057224 */ /* 0x000fca00078e0205 */
[----:B------:R-:W-:-:S13]  /*0550*/  ISETP.GT.U32.AND P2, PT, R6, R5, PT ;  /* 0x000000050600720c */ /* 0x000fda0003f44070 */
[----:B------:R-:W-:Y:S01]  /*0560*/  @!P2 IMAD.IADD R5, R5, 0x1, -R6 ;  /* 0x000000010505a824 */ /* 0x000fe200078e0a06 */
[----:B------:R-:W-:Y:S02]  /*0570*/  @!P2 IADD3 R8, PT, PT, R8, 0x1, RZ ;  /* 0x000000010808a810 */ /* 0x000fe40007ffe0ff */
[----:B------:R-:W-:Y:S02]  /*0580*/  ISETP.NE.AND P2, PT, R4, RZ, PT ;  /* 0x000000ff0400720c */ /* 0x000fe40003f45270 */
[----:B------:R-:W-:Y:S02]  /*0590*/  ISETP.GE.U32.AND P0, PT, R5, R6, PT ;  /* 0x000000060500720c */ /* 0x000fe40003f06070 */
[----:B------:R-:W-:Y:S02]  /*05a0*/  LOP3.LUT R5, R13, R4, RZ, 0x3c, !PT ;  /* 0x000000040d057212 */ /* 0x000fe400078e3cff */
[----:B------:R-:W-:Y:S02]  /*05b0*/  IADD3 R6, PT, PT, -R0, RZ, RZ ;  /* 0x000000ff00067210 */ /* 0x000fe40007ffe1ff */
[----:B------:R-:W-:-:S03]  /*05c0*/  ISETP.GE.AND P1, PT, R5, RZ, PT ;  /* 0x000000ff0500720c */ /* 0x000fc60003f26270 */
[----:B------:R-:W-:Y:S02]  /*05d0*/  IMAD R6, R2, R6, R7 ;  /* 0x0000000602067224 */ /* 0x000fe400078e0207 */
[----:B0-----:R-:W-:Y:S02]  /*05e0*/  VIADD R2, R10, UR9 ;  /* 0x000000090a027c36 */ /* 0x001fe40008000000 */
[----:B------:R-:W-:-:S05]  /*05f0*/  @P0 VIADD R8, R8, 0x1 ;  /* 0x0000000108080836 */ /* 0x000fca0000000000 */
[----:B------:R-:W-:Y:S02]  /*0600*/  MOV R5, R8 ;  /* 0x0000000800057202 */ /* 0x000fe40000000f00 */
[----:B------:R-:W0:Y:S03]  /*0610*/  LDC.64 R8, c[0x0][0x388] ;  /* 0x0000e200ff087b82 */ /* 0x000e260000000a00 */
[----:B------:R-:W-:Y:S01]  /*0620*/  @!P1 IMAD.MOV R5, RZ, RZ, -R5 ;  /* 0x000000ffff059224 */ /* 0x000fe200078e0a05 */
[----:B------:R-:W-:-:S04]  /*0630*/  @!P2 LOP3.LUT R5, RZ, R4, RZ, 0x33, !PT ;  /* 0x00000004ff05a212 */ /* 0x000fc800078e33ff */
[C---:B------:R-:W-:Y:S01]  /*0640*/  IADD3 R11, PT, PT, -R5.reuse, RZ, RZ ;  /* 0x000000ff050b7210 */ /* 0x040fe20007ffe1ff */
[----:B------:R-:W-:-:S04]  /*0650*/  VIADD R0, R5, UR11 ;  /* 0x0000000b05007c36 */ /* 0x000fc80008000000 */
[----:B------:R-:W-:-:S05]  /*0660*/  IMAD R4, R4, R11, R13 ;  /* 0x0000000b04047224 */ /* 0x000fca00078e020d */
[----:B------:R-:W-:-:S05]  /*0670*/  IADD3 R3, PT, PT, R4, UR10, RZ ;  /* 0x0000000a04037c10 */ /* 0x000fca000fffe0ff */
[----:B--2---:R-:W-:Y:S01]  /*0680*/  IMAD R3, R0, UR14, R3 ;  /* 0x0000000e00037c24 */ /* 0x004fe2000f8e0203 */
[----:B------:R-:W-:Y:S01]  /*0690*/  IADD3 R0, PT, PT, R6, UR8, RZ ;  /* 0x0000000806007c10 */ /* 0x000fe2000fffe0ff */
[----:B------:R-:W1:Y:S02]  /*06a0*/  LDCU.128 UR8, c[0x0][0x3b0] ;  /* 0x00007600ff0877ac */ /* 0x000e640008000c00 */
[----:B------:R-:W-:-:S04]  /*06b0*/  IMAD R3, R3, UR13, R2 ;  /* 0x0000000d03037c24 */ /* 0x000fc8000f8e0202 */
[----:B------:R-:W-:-:S04]  /*06c0*/  IMAD R3, R3, UR12, R0 ;  /* 0x0000000c03037c24 */ /* 0x000fc8000f8e0200 */
[----:B0-----:R-:W-:Y:S02]  /*06d0*/  IMAD.WIDE R8, R3, 0x4, R8 ;  /* 0x0000000403087825 */ /* 0x001fe400078e0208 */
[----:B------:R-:W0:Y:S04]  /*06e0*/  LDC.64 R2, c[0x0][0x380] ;  /* 0x0000e000ff027b82 */ /* 0x000e280000000a00 */
[----:B---3--:R-:W2:Y:S01]  /*06f0*/  LDG.E R9, desc[UR4][R8.64] ;  /* 0x0000000408097981 */ /* 0x008ea2000c1e1900 */
[----:B-1----:R-:W-:Y:S01]  /*0700*/  IADD3 R5, PT, PT, R5, UR11, RZ ;  /* 0x0000000b05057c10 */ /* 0x002fe2000fffe0ff */
[----:B------:R-:W-:Y:S01]  /*0710*/  VIADD R4, R4, UR10 ;  /* 0x0000000a04047c36 */ /* 0x000fe20008000000 */
[----:B------:R-:W-:-:S03]  /*0720*/  IADD3 R0, PT, PT, R10, UR9, RZ ;  /* 0x000000090a007c10 */ /* 0x000fc6000fffe0ff */
[----:B----4-:R-:W-:Y:S01]  /*0730*/  IMAD R5, R5, UR7, R4 ;  /* 0x0000000705057c24 */ /* 0x010fe2000f8e0204 */
[----:B------:R-:W-:-:S03]  /*0740*/  IADD3 R4, PT, PT, R6, UR8, RZ ;  /* 0x0000000806047c10 */ /* 0x000fc6000fffe0ff */
[----:B------:R-:W-:-:S04]  /*0750*/  IMAD R5, R5, UR6, R0 ;  /* 0x0000000605057c24 */ /* 0x000fc8000f8e0200 */
[----:B------:R-:W-:-:S04]  /*0760*/  IMAD R5, R5, UR15, R4 ;  /* 0x0000000f05057c24 */ /* 0x000fc8000f8e0204 */
[----:B0-----:R-:W-:-:S05]  /*0770*/  IMAD.WIDE R2, R5, 0x4, R2 ;  /* 0x0000000405027825 */ /* 0x001fca00078e0202 */
[----:B--2---:R-:W-:Y:S01]  /*0780*/  STG.E desc[UR4][R2.64], R9 ;  /* 0x0000000902007986 */ /* 0x004fe2000c101904 */
[----:B------:R-:W-:Y:S05]  /*0790*/  EXIT ;  /* 0x000000000000794d */ /* 0x000fea0003800000 */
.L_x_0:
[----:B------:R-:W-:-:S00]  /*07a0*/  BRA `(.L_x_0) ;  /* 0xfffffffc00fc7947 */ /* 0x000fc0000383ffff */
[----:B------:R-:W-:-:S00]  /*07b0*/  NOP ;  /* 0x0000000000007918 */ /* 0x000fc00000000000 */
        /* <DEDUP_REMOVED lines=12> */
.L_x_1:


//--------------------- .nv.shared.reserved.0     --------------------------
	.section	.nv.shared.reserved.0,"aw",@nobits
	.weak		__nv_reservedSMEM_offset_0_alias
	.size		__nv_reservedSMEM_offset_0_alias, 0, 64
	.other		__nv_reservedSMEM_offset_0_alias,@"STO_CUDA_RESERVED_SHARED STV_DEFAULT"
__nv_reservedSMEM_offset_0_alias:
	.zero		0
	.zero		64


//--------------------- .nv.constant0.CopyPartKernel --------------------------
	.section	.nv.constant0.CopyPartKernel,"a",@progbits
	.sectionflags	@""
	.align	4
.nv.constant0.CopyPartKernel:
	.zero		984


//--------------------- SYMBOLS --------------------------

	.type		.nv.reservedSmem.offset0,@object
	.size		.nv.reservedSmem.offset0,0x4
